//
// Generated by NVIDIA NVVM Compiler
//
// Compiler Build ID: CL-36424714
// Cuda compilation tools, release 13.0, V13.0.88
// Based on NVVM 20.0.0
//

.version 9.0
.target sm_100
.address_size 64

	// .globl	_Z39tt_perspective_positionField_gpu_kernelP6float4
.const .align 4 .b8 c_ImageSize[12];
.const .align 4 .b8 c_ImageOrigin[12];
.const .align 4 .b8 c_DetectorOrigin[12];
.const .align 8 .b8 c_DetectorSize[8];

.visible .entry _Z39tt_perspective_positionField_gpu_kernelP6float4(
	.param .u64 .ptr .align 1 _Z39tt_perspective_positionField_gpu_kernelP6float4_param_0
)
{
	.reg .pred 	%p<5>;
	.reg .b32 	%r<16>;
	.reg .b32 	%f<12>;
	.reg .b64 	%rd<5>;

	ld.param.u64 	%rd1, [_Z39tt_perspective_positionField_gpu_kernelP6float4_param_0];
	mov.u32 	%r5, %ctaid.x;
	mov.u32 	%r6, %ntid.x;
	mov.u32 	%r7, %tid.x;
	mad.lo.s32 	%r1, %r5, %r6, %r7;
	mov.u32 	%r8, %ctaid.y;
	mov.u32 	%r9, %ntid.y;
	mov.u32 	%r10, %tid.y;
	mad.lo.s32 	%r11, %r8, %r9, %r10;
	ld.const.u32 	%r3, [c_ImageSize];
	setp.ge.s32 	%p1, %r1, %r3;
	ld.const.u32 	%r12, [c_ImageSize+8];
	setp.ge.s32 	%p2, %r11, %r12;
	or.pred  	%p3, %p1, %p2;
	@%p3 bra 	$L__BB0_3;
	ld.const.u32 	%r14, [c_ImageSize+4];
	mul.lo.s32 	%r4, %r3, %r11;
	setp.lt.s32 	%p4, %r14, 1;
	@%p4 bra 	$L__BB0_3;
	ld.const.f32 	%f1, [c_DetectorOrigin+8];
	ld.const.f32 	%f2, [c_DetectorOrigin+4];
	ld.const.f32 	%f3, [c_DetectorOrigin];
	ld.const.f32 	%f4, [c_ImageOrigin+8];
	cvt.rn.f32.s32 	%f5, %r1;
	add.f32 	%f6, %f4, %f5;
	div.rn.f32 	%f7, %f6, %f1;
	fma.rn.f32 	%f8, %f3, %f7, %f5;
	cvt.rn.f32.u32 	%f9, %r11;
	fma.rn.f32 	%f10, %f2, %f7, %f9;
	add.s32 	%r15, %r4, %r1;
	cvta.to.global.u64 	%rd2, %rd1;
	mul.wide.s32 	%rd3, %r15, 16;
	add.s64 	%rd4, %rd2, %rd3;
	mov.f32 	%f11, 0f00000000;
	st.global.v4.f32 	[%rd4], {%f8, %f10, %f6, %f11};
$L__BB0_3:
	ret;

}


// ===== COMPILED SASS (sm_100) =====

	.target	sm_100

	.elftype	@"ET_EXEC"


//--------------------- .note.nv.tkinfo           --------------------------
	.section	.note.nv.tkinfo,"",@"SHT_NOTE"
	.sectionflags	@"SHF_NOTE_NV_TKINFO"
	.tkinfo
        /*0018*/ 	.word	0x00000002
        /*0030*/ 	.string	""
        /*0030*/ 	.string	"ptxas"
        /*0030*/ 	.string	"Cuda compilation tools, release 13.0, V13.0.88"
        /*0030*/ 	.string	"Build cuda_13.0.r13.0/compiler.36424714_0"
        /*0030*/ 	.string	"-arch sm_100 -m 64 "



//--------------------- .note.nv.cuinfo           --------------------------
	.section	.note.nv.cuinfo,"",@"SHT_NOTE"
	.sectionflags	@"SHF_NOTE_NV_CUINFO"
        /*0018*/ 	.short	0x0002
        /*001a*/ 	.short	0x0064
        /*001c*/ 	.short	0x0082
	.zero		2


//--------------------- .nv.info                  --------------------------
	.section	.nv.info,"",@"SHT_CUDA_INFO"
	.align	4


	//----- nvinfo : EIATTR_REGCOUNT
	.align		4
        /*0000*/ 	.byte	0x04, 0x2f
        /*0002*/ 	.short	(.L_5 - .L_4)
	.align		4
.L_4:
        /*0004*/ 	.word	index@(_Z39tt_perspective_positionField_gpu_kernelP6float4)
        /*0008*/ 	.word	0x00000012


	//----- nvinfo : EIATTR_FRAME_SIZE
	.align		4
.L_5:
        /*000c*/ 	.byte	0x04, 0x11
        /*000e*/ 	.short	(.L_7 - .L_6)
	.align		4
.L_6:
        /*0010*/ 	.word	index@($__internal_0_$__cuda_sm3x_div_rn_noftz_f32_slowpath)
        /*0014*/ 	.word	0x00000000


	//----- nvinfo : EIATTR_FRAME_SIZE
	.align		4
.L_7:
        /*0018*/ 	.byte	0x04, 0x11
        /*001a*/ 	.short	(.L_9 - .L_8)
	.align		4
.L_8:
        /*001c*/ 	.word	index@(_Z39tt_perspective_positionField_gpu_kernelP6float4)
        /*0020*/ 	.word	0x00000000


	//----- nvinfo : EIATTR_MIN_STACK_SIZE
	.align		4
.L_9:
        /*0024*/ 	.byte	0x04, 0x12
        /*0026*/ 	.short	(.L_11 - .L_10)
	.align		4
.L_10:
        /*0028*/ 	.word	index@(_Z39tt_perspective_positionField_gpu_kernelP6float4)
        /*002c*/ 	.word	0x00000000
.L_11:


//--------------------- .nv.compat                --------------------------
	.section	.nv.compat,"",@"SHT_CUDA_COMPAT_INFO"
	.align	4
        /*0000*/ 	.byte	0x02, 0x09, 0x00, 0x00, 0x02, 0x02, 0x01, 0x00, 0x02, 0x05, 0x05, 0x00, 0x03, 0x07, 0x01, 0x01
        /*0010*/ 	.byte	0x02, 0x03, 0x00, 0x00, 0x02, 0x06, 0x01, 0x00, 0x04, 0x0b, 0x08, 0x00, 0x01, 0x00, 0x00, 0x00
        /*0020*/ 	.byte	0x00, 0x00, 0x00, 0x00


//--------------------- .nv.info._Z39tt_perspective_positionField_gpu_kernelP6float4 --------------------------
	.section	.nv.info._Z39tt_perspective_positionField_gpu_kernelP6float4,"",@"SHT_CUDA_INFO"
	.sectionflags	@""
	.align	4


	//----- nvinfo : EIATTR_CUDA_API_VERSION
	.align		4
        /*0000*/ 	.byte	0x04, 0x37
        /*0002*/ 	.short	(.L_13 - .L_12)
.L_12:
        /*0004*/ 	.word	0x00000082


	//----- nvinfo : EIATTR_KPARAM_INFO
	.align		4
.L_13:
        /*0008*/ 	.byte	0x04, 0x17
        /*000a*/ 	.short	(.L_15 - .L_14)
.L_14:
        /*000c*/ 	.word	0x00000000
        /*0010*/ 	.short	0x0000
        /*0012*/ 	.short	0x0000
        /*0014*/ 	.byte	0x00, 0xf5, 0x21, 0x00


	//----- nvinfo : EIATTR_SPARSE_MMA_MASK
	.align		4
.L_15:
        /*0018*/ 	.byte	0x03, 0x50
        /*001a*/ 	.short	0x0000


	//----- nvinfo : EIATTR_MAXREG_COUNT
	.align		4
        /*001c*/ 	.byte	0x03, 0x1b
        /*001e*/ 	.short	0x00ff


	//----- nvinfo : EIATTR_MERCURY_ISA_VERSION
	.align		4
        /*0020*/ 	.byte	0x03, 0x5f
        /*0022*/ 	.short	0x0101


	//----- nvinfo : EIATTR_VRC_CTA_INIT_COUNT
	.align		4
        /*0024*/ 	.byte	0x02, 0x4a
	.zero		1
	.zero		1


	//----- nvinfo : EIATTR_EXIT_INSTR_OFFSETS
	.align		4
        /*0028*/ 	.byte	0x04, 0x1c
        /*002a*/ 	.short	(.L_17 - .L_16)


	//   ....[0]....
.L_16:
        /*002c*/ 	.word	0x000000d0


	//   ....[1]....
        /*0030*/ 	.word	0x00000100


	//   ....[2]....
        /*0034*/ 	.word	0x000002d0


	//----- nvinfo : EIATTR_CRS_STACK_SIZE
	.align		4
.L_17:
        /*0038*/ 	.byte	0x04, 0x1e
        /*003a*/ 	.short	(.L_19 - .L_18)
.L_18:
        /*003c*/ 	.word	0x00000000


	//----- nvinfo : EIATTR_CBANK_PARAM_SIZE
	.align		4
.L_19:
        /*0040*/ 	.byte	0x03, 0x19
        /*0042*/ 	.short	0x0008


	//----- nvinfo : EIATTR_PARAM_CBANK
	.align		4
        /*0044*/ 	.byte	0x04, 0x0a
        /*0046*/ 	.short	(.L_21 - .L_20)
	.align		4
.L_20:
        /*0048*/ 	.word	index@(.nv.constant0._Z39tt_perspective_positionField_gpu_kernelP6float4)
        /*004c*/ 	.short	0x0380
        /*004e*/ 	.short	0x0008


	//----- nvinfo : EIATTR_SW_WAR
	.align		4
.L_21:
        /*0050*/ 	.byte	0x04, 0x36
        /*0052*/ 	.short	(.L_23 - .L_22)
.L_22:
        /*0054*/ 	.word	0x00000008
.L_23:


//--------------------- .nv.callgraph             --------------------------
	.section	.nv.callgraph,"",@"SHT_CUDA_CALLGRAPH"
	.align	4
	.sectionentsize	8
	.align		4
        /*0000*/ 	.word	0x00000000
	.align		4
        /*0004*/ 	.word	0xffffffff
	.align		4
        /*0008*/ 	.word	0x00000000
	.align		4
        /*000c*/ 	.word	0xfffffffe
	.align		4
        /*0010*/ 	.word	0x00000000
	.align		4
        /*0014*/ 	.word	0xfffffffd
	.align		4
        /*0018*/ 	.word	0x00000000
	.align		4
        /*001c*/ 	.word	0xfffffffc


//--------------------- .nv.constant3             --------------------------
	.section	.nv.constant3,"a",@progbits
	.align	8
.nv.constant3:
	.type		c_ImageSize,@object
	.size		c_ImageSize,(c_ImageOrigin - c_ImageSize)
c_ImageSize:
	.zero		12
	.type		c_ImageOrigin,@object
	.size		c_ImageOrigin,(c_DetectorOrigin - c_ImageOrigin)
c_ImageOrigin:
	.zero		12
	.type		c_DetectorOrigin,@object
	.size		c_DetectorOrigin,(.L_2 - c_DetectorOrigin)
c_DetectorOrigin:
	.zero		12
.L_2:
	.zero		4
	.type		c_DetectorSize,@object
	.size		c_DetectorSize,(.L_3 - c_DetectorSize)
c_DetectorSize:
	.zero		8
.L_3:


//--------------------- .text._Z39tt_perspective_positionField_gpu_kernelP6float4 --------------------------
	.section	.text._Z39tt_perspective_positionField_gpu_kernelP6float4,"ax",@progbits
	.align	128
        .global         _Z39tt_perspective_positionField_gpu_kernelP6float4
        .type           _Z39tt_perspective_positionField_gpu_kernelP6float4,@function
        .size           _Z39tt_perspective_positionField_gpu_kernelP6float4,(.L_x_14 - _Z39tt_perspective_positionField_gpu_kernelP6float4)
        .other          _Z39tt_perspective_positionField_gpu_kernelP6float4,@"STO_CUDA_ENTRY STV_DEFAULT"
_Z39tt_perspective_positionField_gpu_kernelP6float4:
.text._Z39tt_perspective_positionField_gpu_kernelP6float4:
[----:B------:R-:W-:Y:S01]  /*0000*/  LDC R1, c[0x0][0x37c] ;  /* 0x0000df00ff017b82 */ /* 0x000fe20000000800 */
[----:B------:R-:W0:Y:S07]  /*0010*/  S2R R3, SR_TID.Y ;  /* 0x0000000000037919 */ /* 0x000e2e0000002200 */
[----:B------:R-:W1:Y:S01]  /*0020*/  LDC R5, c[0x0][0x360] ;  /* 0x0000d800ff057b82 */ /* 0x000e620000000800 */
[----:B------:R-:W2:Y:S01]  /*0030*/  LDCU UR6, c[0x3][0x8] ;  /* 0x00c00100ff0677ac */ /* 0x000ea20008000800 */
[----:B------:R-:W1:Y:S01]  /*0040*/  S2R R0, SR_TID.X ;  /* 0x0000000000007919 */ /* 0x000e620000002100 */
[----:B------:R-:W3:Y:S05]  /*0050*/  LDCU UR7, c[0x3][URZ] ;  /* 0x00c00000ff0777ac */ /* 0x000eea0008000800 */
[----:B------:R-:W0:Y:S08]  /*0060*/  S2UR UR5, SR_CTAID.Y ;  /* 0x00000000000579c3 */ /* 0x000e300000002600 */
[----:B------:R-:W0:Y:S08]  /*0070*/  LDC R2, c[0x0][0x364] ;  /* 0x0000d900ff027b82 */ /* 0x000e300000000800 */
[----:B------:R-:W1:Y:S01]  /*0080*/  S2UR UR4, SR_CTAID.X ;  /* 0x00000000000479c3 */ /* 0x000e620000002500 */
[----:B0-----:R-:W-:-:S05]  /*0090*/  IMAD R2, R2, UR5, R3 ;  /* 0x0000000502027c24 */ /* 0x001fca000f8e0203 */
[----:B--2---:R-:W-:Y:S01]  /*00a0*/  ISETP.GE.AND P0, PT, R2, UR6, PT ;  /* 0x0000000602007c0c */ /* 0x004fe2000bf06270 */
[----:B-1----:R-:W-:-:S05]  /*00b0*/  IMAD R5, R5, UR4, R0 ;  /* 0x0000000405057c24 */ /* 0x002fca000f8e0200 */
[----:B---3--:R-:W-:-:S13]  /*00c0*/  ISETP.GE.OR P0, PT, R5, UR7, P0 ;  /* 0x0000000705007c0c */ /* 0x008fda0008706670 */
[----:B------:R-:W-:Y:S05]  /*00d0*/  @P0 EXIT ;  /* 0x000000000000094d */ /* 0x000fea0003800000 */
[----:B------:R-:W0:Y:S02]  /*00e0*/  LDC R0, c[0x3][0x4] ;  /* 0x00c00100ff007b82 */ /* 0x000e240000000800 */
[----:B0-----:R-:W-:-:S13]  /*00f0*/  ISETP.GE.AND P0, PT, R0, 0x1, PT ;  /* 0x000000010000780c */ /* 0x001fda0003f06270 */
[----:B------:R-:W-:Y:S05]  /*0100*/  @!P0 EXIT ;  /* 0x000000000000894d */ /* 0x000fea0003800000 */
[----:B------:R-:W0:Y:S01]  /*0110*/  LDC R9, c[0x3][0x20] ;  /* 0x00c00800ff097b82 */ /* 0x000e220000000800 */
[----:B------:R-:W1:Y:S01]  /*0120*/  LDCU UR4, c[0x3][0x14] ;  /* 0x00c00280ff0477ac */ /* 0x000e620008000800 */
[----:B------:R-:W-:Y:S01]  /*0130*/  I2FP.F32.S32 R4, R5 ;  /* 0x0000000500047245 */ /* 0x000fe20000201400 */
[----:B------:R-:W-:Y:S04]  /*0140*/  BSSY.RECONVERGENT B0, `(.L_x_0) ;  /* 0x000000e000007945 */ /* 0x000fe80003800200 */
[----:B-1----:R-:W-:Y:S01]  /*0150*/  FADD R6, R4, UR4 ;  /* 0x0000000404067e21 */ /* 0x002fe20008000000 */
[----:B------:R-:W1:Y:S01]  /*0160*/  LDCU.64 UR4, c[0x0][0x358] ;  /* 0x00006b00ff0477ac */ /* 0x000e620008000a00 */
[----:B0-----:R-:W0:Y:S08]  /*0170*/  MUFU.RCP R0, R9 ;  /* 0x0000000900007308 */ /* 0x001e300000001000 */
[----:B------:R-:W2:Y:S01]  /*0180*/  FCHK P0, R6, R9 ;  /* 0x0000000906007302 */ /* 0x000ea20000000000 */
[----:B0-----:R-:W-:-:S04]  /*0190*/  FFMA R3, R0, -R9, 1 ;  /* 0x3f80000000037423 */ /* 0x001fc80000000809 */
[----:B------:R-:W-:-:S04]  /*01a0*/  FFMA R3, R0, R3, R0 ;  /* 0x0000000300037223 */ /* 0x000fc80000000000 */
[----:B------:R-:W-:-:S04]  /*01b0*/  FFMA R0, R6, R3, RZ ;  /* 0x0000000306007223 */ /* 0x000fc800000000ff */
[----:B------:R-:W-:-:S04]  /*01c0*/  FFMA R7, R0, -R9, R6 ;  /* 0x8000000900077223 */ /* 0x000fc80000000006 */
[----:B------:R-:W-:Y:S01]  /*01d0*/  FFMA R3, R3, R7, R0 ;  /* 0x0000000703037223 */ /* 0x000fe20000000000 */
[----:B-12---:R-:W-:Y:S06]  /*01e0*/  @!P0 BRA `(.L_x_1) ;  /* 0x00000000000c8947 */ /* 0x006fec0003800000 */
[----:B------:R-:W-:-:S07]  /*01f0*/  MOV R8, 0x210 ;  /* 0x0000021000087802 */ /* 0x000fce0000000f00 */
[----:B------:R-:W-:Y:S05]  /*0200*/  CALL.REL.NOINC `($__internal_0_$__cuda_sm3x_div_rn_noftz_f32_slowpath) ;  /* 0x0000000000347944 */ /* 0x000fea0003c00000 */
[----:B------:R-:W-:-:S07]  /*0210*/  IMAD.MOV.U32 R3, RZ, RZ, R0 ;  /* 0x000000ffff037224 */ /* 0x000fce00078e0000 */
.L_x_1:
[----:B------:R-:W-:Y:S05]  /*0220*/  BSYNC.RECONVERGENT B0 ;  /* 0x0000000000007941 */ /* 0x000fea0003800200 */
.L_x_0:
[----:B------:R-:W0:Y:S01]  /*0230*/  LDC.64 R8, c[0x0][0x380] ;  /* 0x0000e000ff087b82 */ /* 0x000e220000000a00 */
[----:B------:R-:W1:Y:S01]  /*0240*/  LDCU UR8, c[0x3][URZ] ;  /* 0x00c00000ff0877ac */ /* 0x000e620008000800 */
[----:B------:R-:W-:Y:S01]  /*0250*/  I2FP.F32.U32 R0, R2 ;  /* 0x0000000200007245 */ /* 0x000fe20000201000 */
[----:B------:R-:W2:Y:S01]  /*0260*/  LDCU.64 UR6, c[0x3][0x18] ;  /* 0x00c00300ff0677ac */ /* 0x000ea20008000a00 */
[----:B-1----:R-:W-:Y:S02]  /*0270*/  IMAD R7, R2, UR8, R5 ;  /* 0x0000000802077c24 */ /* 0x002fe4000f8e0205 */
[C---:B--2---:R-:W-:Y:S01]  /*0280*/  FFMA R4, R3.reuse, UR6, R4 ;  /* 0x0000000603047c23 */ /* 0x044fe20008000004 */
[----:B------:R-:W-:Y:S01]  /*0290*/  FFMA R5, R3, UR7, R0 ;  /* 0x0000000703057c23 */ /* 0x000fe20008000000 */
[----:B0-----:R-:W-:-:S04]  /*02a0*/  IMAD.WIDE R2, R7, 0x10, R8 ;  /* 0x0000001007027825 */ /* 0x001fc800078e0208 */
[----:B------:R-:W-:-:S05]  /*02b0*/  IMAD.MOV.U32 R7, RZ, RZ, RZ ;  /* 0x000000ffff077224 */ /* 0x000fca00078e00ff */
[----:B------:R-:W-:Y:S01]  /*02c0*/  STG.E.128 desc[UR4][R2.64], R4 ;  /* 0x0000000402007986 */ /* 0x000fe2000c101d04 */
[----:B------:R-:W-:Y:S05]  /*02d0*/  EXIT ;  /* 0x000000000000794d */ /* 0x000fea0003800000 */
        .weak           $__internal_0_$__cuda_sm3x_div_rn_noftz_f32_slowpath
        .type           $__internal_0_$__cuda_sm3x_div_rn_noftz_f32_slowpath,@function
        .size           $__internal_0_$__cuda_sm3x_div_rn_noftz_f32_slowpath,(.L_x_14 - $__internal_0_$__cuda_sm3x_div_rn_noftz_f32_slowpath)
$__internal_0_$__cuda_sm3x_div_rn_noftz_f32_slowpath:
[----:B------:R-:W0:Y:S01]  /*02e0*/  LDC R3, c[0x3][0x20] ;  /* 0x00c00800ff037b82 */ /* 0x000e220000000800 */
[--C-:B------:R-:W-:Y:S01]  /*02f0*/  SHF.R.U32.HI R0, RZ, 0x17, R6.reuse ;  /* 0x00000017ff007819 */ /* 0x100fe20000011606 */
[----:B------:R-:W1:Y:S01]  /*0300*/  LDCU UR6, c[0x3][0x20] ;  /* 0x00c00400ff0677ac */ /* 0x000e620008000800 */
[----:B------:R-:W-:Y:S01]  /*0310*/  BSSY.RECONVERGENT B1, `(.L_x_2) ;  /* 0x0000065000017945 */ /* 0x000fe20003800200 */
[----:B------:R-:W-:Y:S02]  /*0320*/  IMAD.MOV.U32 R10, RZ, RZ, R6 ;  /* 0x000000ffff0a7224 */ /* 0x000fe400078e0006 */
[----:B-1----:R-:W-:Y:S01]  /*0330*/  IMAD.U32 R11, RZ, RZ, UR6 ;  /* 0x00000006ff0b7e24 */ /* 0x002fe2000f8e00ff */
[----:B0-----:R-:W-:-:S04]  /*0340*/  SHF.R.U32.HI R7, RZ, 0x17, R3 ;  /* 0x00000017ff077819 */ /* 0x001fc80000011603 */
[----:B------:R-:W-:Y:S02]  /*0350*/  LOP3.LUT R9, R7, 0xff, RZ, 0xc0, !PT ;  /* 0x000000ff07097812 */ /* 0x000fe400078ec0ff */
[----:B------:R-:W-:-:S03]  /*0360*/  LOP3.LUT R7, R0, 0xff, RZ, 0xc0, !PT ;  /* 0x000000ff00077812 */ /* 0x000fc600078ec0ff */
[----:B------:R-:W-:Y:S02]  /*0370*/  VIADD R14, R9, 0xffffffff ;  /* 0xffffffff090e7836 */ /* 0x000fe40000000000 */
[----:B------:R-:W-:-:S03]  /*0380*/  VIADD R13, R7, 0xffffffff ;  /* 0xffffffff070d7836 */ /* 0x000fc60000000000 */
[----:B------:R-:W-:-:S04]  /*0390*/  ISETP.GT.U32.AND P0, PT, R14, 0xfd, PT ;  /* 0x000000fd0e00780c */ /* 0x000fc80003f04070 */
[----:B------:R-:W-:-:S13]  /*03a0*/  ISETP.GT.U32.OR P0, PT, R13, 0xfd, P0 ;  /* 0x000000fd0d00780c */ /* 0x000fda0000704470 */
[----:B------:R-:W-:Y:S01]  /*03b0*/  @!P0 IMAD.MOV.U32 R12, RZ, RZ, RZ ;  /* 0x000000ffff0c8224 */ /* 0x000fe200078e00ff */
[----:B------:R-:W-:Y:S06]  /*03c0*/  @!P0 BRA `(.L_x_3) ;  /* 0x0000000000608947 */ /* 0x000fec0003800000 */
[----:B------:R-:W-:Y:S01]  /*03d0*/  FSETP.GTU.FTZ.AND P0, PT, |R6|, +INF , PT ;  /* 0x7f8000000600780b */ /* 0x000fe20003f1c200 */
[----:B------:R-:W-:Y:S01]  /*03e0*/  IMAD.MOV.U32 R0, RZ, RZ, R6 ;  /* 0x000000ffff007224 */ /* 0x000fe200078e0006 */
[----:B------:R-:W-:-:S04]  /*03f0*/  FSETP.GTU.FTZ.AND P1, PT, |R3|, +INF , PT ;  /* 0x7f8000000300780b */ /* 0x000fc80003f3c200 */
[----:B------:R-:W-:-:S13]  /*0400*/  PLOP3.LUT P0, PT, P0, P1, PT, 0xf8, 0x8f ;  /* 0x00000000008f781c */ /* 0x000fda0000703f70 */
[----:B------:R-:W-:Y:S05]  /*0410*/  @P0 BRA `(.L_x_4) ;  /* 0x00000004004c0947 */ /* 0x000fea0003800000 */
[----:B------:R-:W-:-:S13]  /*0420*/  LOP3.LUT P0, RZ, R11, 0x7fffffff, R10, 0xc8, !PT ;  /* 0x7fffffff0bff7812 */ /* 0x000fda000780c80a */
[----:B------:R-:W-:Y:S05]  /*0430*/  @!P0 BRA `(.L_x_5) ;  /* 0x00000004003c8947 */ /* 0x000fea0003800000 */
[C---:B------:R-:W-:Y:S02]  /*0440*/  FSETP.NEU.FTZ.AND P2, PT, |R0|.reuse, +INF , PT ;  /* 0x7f8000000000780b */ /* 0x040fe40003f5d200 */
[----:B------:R-:W-:Y:S02]  /*0450*/  FSETP.NEU.FTZ.AND P1, PT, |R3|, +INF , PT ;  /* 0x7f8000000300780b */ /* 0x000fe40003f3d200 */
[----:B------:R-:W-:-:S11]  /*0460*/  FSETP.NEU.FTZ.AND P0, PT, |R0|, +INF , PT ;  /* 0x7f8000000000780b */ /* 0x000fd60003f1d200 */
[----:B------:R-:W-:Y:S05]  /*0470*/  @!P1 BRA !P2, `(.L_x_5) ;  /* 0x00000004002c9947 */ /* 0x000fea0005000000 */
[----:B------:R-:W-:-:S04]  /*0480*/  LOP3.LUT P2, RZ, R10, 0x7fffffff, RZ, 0xc0, !PT ;  /* 0x7fffffff0aff7812 */ /* 0x000fc8000784c0ff */
[----:B------:R-:W-:-:S13]  /*0490*/  PLOP3.LUT P1, PT, P1, P2, PT, 0x2f, 0xf2 ;  /* 0x0000000000f2781c */ /* 0x000fda0000f24577 */
[----:B------:R-:W-:Y:S05]  /*04a0*/  @P1 BRA `(.L_x_6) ;  /* 0x0000000400181947 */ /* 0x000fea0003800000 */
[----:B------:R-:W-:-:S04]  /*04b0*/  LOP3.LUT P1, RZ, R11, 0x7fffffff, RZ, 0xc0, !PT ;  /* 0x7fffffff0bff7812 */ /* 0x000fc8000782c0ff */
[----:B------:R-:W-:-:S13]  /*04c0*/  PLOP3.LUT P0, PT, P0, P1, PT, 0x2f, 0xf2 ;  /* 0x0000000000f2781c */ /* 0x000fda0000702577 */
[----:B------:R-:W-:Y:S05]  /*04d0*/  @P0 BRA `(.L_x_7) ;  /* 0x0000000400000947 */ /* 0x000fea0003800000 */
[----:B------:R-:W-:Y:S02]  /*04e0*/  ISETP.GE.AND P0, PT, R13, RZ, PT ;  /* 0x000000ff0d00720c */ /* 0x000fe40003f06270 */
[----:B------:R-:W-:-:S11]  /*04f0*/  ISETP.GE.AND P1, PT, R14, RZ, PT ;  /* 0x000000ff0e00720c */ /* 0x000fd60003f26270 */
[----:B------:R-:W-:Y:S02]  /*0500*/  @P0 IMAD.MOV.U32 R12, RZ, RZ, RZ ;  /* 0x000000ffff0c0224 */ /* 0x000fe400078e00ff */
[----:B------:R-:W-:Y:S01]  /*0510*/  @!P0 FFMA R10, R0, 1.84467440737095516160e+19, RZ ;  /* 0x5f800000000a8823 */ /* 0x000fe200000000ff */
[----:B------:R-:W-:Y:S02]  /*0520*/  @!P0 IMAD.MOV.U32 R12, RZ, RZ, -0x40 ;  /* 0xffffffc0ff0c8424 */ /* 0x000fe400078e00ff */
[----:B------:R-:W-:Y:S02]  /*0530*/  @!P1 FFMA R11, R3, 1.84467440737095516160e+19, RZ ;  /* 0x5f800000030b9823 */ /* 0x000fe400000000ff */
[----:B------:R-:W-:-:S07]  /*0540*/  @!P1 VIADD R12, R12, 0x40 ;  /* 0x000000400c0c9836 */ /* 0x000fce0000000000 */
.L_x_3:
[----:B------:R-:W-:Y:S01]  /*0550*/  LEA R0, R9, 0xc0800000, 0x17 ;  /* 0xc080000009007811 */ /* 0x000fe200078eb8ff */
[----:B------:R-:W-:Y:S01]  /*0560*/  VIADD R7, R7, 0xffffff81 ;  /* 0xffffff8107077836 */ /* 0x000fe20000000000 */
[----:B------:R-:W-:Y:S03]  /*0570*/  BSSY.RECONVERGENT B2, `(.L_x_8) ;  /* 0x0000035000027945 */ /* 0x000fe60003800200 */
[----:B------:R-:W-:Y:S02]  /*0580*/  IMAD.IADD R11, R11, 0x1, -R0 ;  /* 0x000000010b0b7824 */ /* 0x000fe400078e0a00 */
[C---:B------:R-:W-:Y:S01]  /*0590*/  IMAD R0, R7.reuse, -0x800000, R10 ;  /* 0xff80000007007824 */ /* 0x040fe200078e020a */
[----:B------:R-:W-:Y:S01]  /*05a0*/  IADD3 R7, PT, PT, R7, 0x7f, -R9 ;  /* 0x0000007f07077810 */ /* 0x000fe20007ffe809 */
[----:B------:R-:W0:Y:S01]  /*05b0*/  MUFU.RCP R3, R11 ;  /* 0x0000000b00037308 */ /* 0x000e220000001000 */
[----:B------:R-:W-:-:S03]  /*05c0*/  FADD.FTZ R13, -R11, -RZ ;  /* 0x800000ff0b0d7221 */ /* 0x000fc60000010100 */
[----:B------:R-:W-:Y:S02]  /*05d0*/  IMAD.IADD R7, R7, 0x1, R12 ;  /* 0x0000000107077824 */ /* 0x000fe400078e020c */
[----:B0-----:R-:W-:-:S04]  /*05e0*/  FFMA R14, R3, R13, 1 ;  /* 0x3f800000030e7423 */ /* 0x001fc8000000000d */
[----:B------:R-:W-:-:S04]  /*05f0*/  FFMA R14, R3, R14, R3 ;  /* 0x0000000e030e7223 */ /* 0x000fc80000000003 */
[----:B------:R-:W-:-:S04]  /*0600*/  FFMA R3, R0, R14, RZ ;  /* 0x0000000e00037223 */ /* 0x000fc800000000ff */
[----:B------:R-:W-:-:S04]  /*0610*/  FFMA R10, R13, R3, R0 ;  /* 0x000000030d0a7223 */ /* 0x000fc80000000000 */
[----:B------:R-:W-:-:S04]  /*0620*/  FFMA R15, R14, R10, R3 ;  /* 0x0000000a0e0f7223 */ /* 0x000fc80000000003 */
[----:B------:R-:W-:-:S04]  /*0630*/  FFMA R10, R13, R15, R0 ;  /* 0x0000000f0d0a7223 */ /* 0x000fc80000000000 */
[----:B------:R-:W-:-:S05]  /*0640*/  FFMA R0, R14, R10, R15 ;  /* 0x0000000a0e007223 */ /* 0x000fca000000000f */
[----:B------:R-:W-:-:S04]  /*0650*/  SHF.R.U32.HI R3, RZ, 0x17, R0 ;  /* 0x00000017ff037819 */ /* 0x000fc80000011600 */
[----:B------:R-:W-:-:S05]  /*0660*/  LOP3.LUT R3, R3, 0xff, RZ, 0xc0, !PT ;  /* 0x000000ff03037812 */ /* 0x000fca00078ec0ff */
[----:B------:R-:W-:-:S04]  /*0670*/  IMAD.IADD R9, R3, 0x1, R7 ;  /* 0x0000000103097824 */ /* 0x000fc800078e0207 */
[----:B------:R-:W-:-:S05]  /*0680*/  VIADD R3, R9, 0xffffffff ;  /* 0xffffffff09037836 */ /* 0x000fca0000000000 */
[----:B------:R-:W-:-:S13]  /*0690*/  ISETP.GE.U32.AND P0, PT, R3, 0xfe, PT ;  /* 0x000000fe0300780c */ /* 0x000fda0003f06070 */
[----:B------:R-:W-:Y:S05]  /*06a0*/  @!P0 BRA `(.L_x_9) ;  /* 0x0000000000808947 */ /* 0x000fea0003800000 */
[----:B------:R-:W-:-:S13]  /*06b0*/  ISETP.GT.AND P0, PT, R9, 0xfe, PT ;  /* 0x000000fe0900780c */ /* 0x000fda0003f04270 */
[----:B------:R-:W-:Y:S05]  /*06c0*/  @P0 BRA `(.L_x_10) ;  /* 0x00000000006c0947 */ /* 0x000fea0003800000 */
[----:B------:R-:W-:-:S13]  /*06d0*/  ISETP.GE.AND P0, PT, R9, 0x1, PT ;  /* 0x000000010900780c */ /* 0x000fda0003f06270 */
[----:B------:R-:W-:Y:S05]  /*06e0*/  @P0 BRA `(.L_x_11) ;  /* 0x0000000000740947 */ /* 0x000fea0003800000 */
[----:B------:R-:W-:Y:S02]  /*06f0*/  ISETP.GE.AND P0, PT, R9, -0x18, PT ;  /* 0xffffffe80900780c */ /* 0x000fe40003f06270 */
[----:B------:R-:W-:-:S11]  /*0700*/  LOP3.LUT R0, R0, 0x80000000, RZ, 0xc0, !PT ;  /* 0x8000000000007812 */ /* 0x000fd600078ec0ff */
[----:B------:R-:W-:Y:S05]  /*0710*/  @!P0 BRA `(.L_x_11) ;  /* 0x0000000000688947 */ /* 0x000fea0003800000 */
[CC--:B------:R-:W-:Y:S01]  /*0720*/  FFMA.RZ R3, R14.reuse, R10.reuse, R15 ;  /* 0x0000000a0e037223 */ /* 0x0c0fe2000000c00f */
[C---:B------:R-:W-:Y:S01]  /*0730*/  VIADD R12, R9.reuse, 0x20 ;  /* 0x00000020090c7836 */ /* 0x040fe20000000000 */
[C---:B------:R-:W-:Y:S02]  /*0740*/  ISETP.NE.AND P2, PT, R9.reuse, RZ, PT ;  /* 0x000000ff0900720c */ /* 0x040fe40003f45270 */
[----:B------:R-:W-:Y:S01]  /*0750*/  ISETP.NE.AND P1, PT, R9, RZ, PT ;  /* 0x000000ff0900720c */ /* 0x000fe20003f25270 */
[----:B------:R-:W-:Y:S01]  /*0760*/  IMAD.MOV R9, RZ, RZ, -R9 ;  /* 0x000000ffff097224 */ /* 0x000fe200078e0a09 */
[----:B------:R-:W-:Y:S01]  /*0770*/  LOP3.LUT R7, R3, 0x7fffff, RZ, 0xc0, !PT ;  /* 0x007fffff03077812 */ /* 0x000fe200078ec0ff */
[CCC-:B------:R-:W-:Y:S01]  /*0780*/  FFMA.RP R3, R14.reuse, R10.reuse, R15.reuse ;  /* 0x0000000a0e037223 */ /* 0x1c0fe2000000800f */
[----:B------:R-:W-:Y:S02]  /*0790*/  FFMA.RM R10, R14, R10, R15 ;  /* 0x0000000a0e0a7223 */ /* 0x000fe4000000400f */
[----:B------:R-:W-:-:S03]  /*07a0*/  LOP3.LUT R7, R7, 0x800000, RZ, 0xfc, !PT ;  /* 0x0080000007077812 */ /* 0x000fc600078efcff */
[----:B------:R-:W-:Y:S02]  /*07b0*/  FSETP.NEU.FTZ.AND P0, PT, R3, R10, PT ;  /* 0x0000000a0300720b */ /* 0x000fe40003f1d000 */
[----:B------:R-:W-:Y:S02]  /*07c0*/  SHF.L.U32 R12, R7, R12, RZ ;  /* 0x0000000c070c7219 */ /* 0x000fe400000006ff */
[----:B------:R-:W-:Y:S02]  /*07d0*/  SEL R10, R9, RZ, P2 ;  /* 0x000000ff090a7207 */ /* 0x000fe40001000000 */
[----:B------:R-:W-:Y:S02]  /*07e0*/  ISETP.NE.AND P1, PT, R12, RZ, P1 ;  /* 0x000000ff0c00720c */ /* 0x000fe40000f25270 */
[----:B------:R-:W-:Y:S02]  /*07f0*/  SHF.R.U32.HI R10, RZ, R10, R7 ;  /* 0x0000000aff0a7219 */ /* 0x000fe40000011607 */
[----:B------:R-:W-:-:S02]  /*0800*/  PLOP3.LUT P0, PT, P0, P1, PT, 0xf8, 0x8f ;  /* 0x00000000008f781c */ /* 0x000fc40000703f70 */
[----:B------:R-:W-:Y:S02]  /*0810*/  SHF.R.U32.HI R12, RZ, 0x1, R10 ;  /* 0x00000001ff0c7819 */ /* 0x000fe4000001160a */
[----:B------:R-:W-:-:S04]  /*0820*/  SEL R3, RZ, 0x1, !P0 ;  /* 0x00000001ff037807 */ /* 0x000fc80004000000 */
[----:B------:R-:W-:-:S04]  /*0830*/  LOP3.LUT R3, R3, 0x1, R12, 0xf8, !PT ;  /* 0x0000000103037812 */ /* 0x000fc800078ef80c */
[----:B------:R-:W-:-:S05]  /*0840*/  LOP3.LUT R3, R3, R10, RZ, 0xc0, !PT ;  /* 0x0000000a03037212 */ /* 0x000fca00078ec0ff */
[----:B------:R-:W-:-:S05]  /*0850*/  IMAD.IADD R3, R12, 0x1, R3 ;  /* 0x000000010c037824 */ /* 0x000fca00078e0203 */
[----:B------:R-:W-:Y:S01]  /*0860*/  LOP3.LUT R0, R3, R0, RZ, 0xfc, !PT ;  /* 0x0000000003007212 */ /* 0x000fe200078efcff */
[----:B------:R-:W-:Y:S06]  /*0870*/  BRA `(.L_x_11) ;  /* 0x0000000000107947 */ /* 0x000fec0003800000 */
.L_x_10:
[----:B------:R-:W-:-:S04]  /*0880*/  LOP3.LUT R0, R0, 0x80000000, RZ, 0xc0, !PT ;  /* 0x8000000000007812 */ /* 0x000fc800078ec0ff */
[----:B------:R-:W-:Y:S01]  /*0890*/  LOP3.LUT R0, R0, 0x7f800000, RZ, 0xfc, !PT ;  /* 0x7f80000000007812 */ /* 0x000fe200078efcff */
[----:B------:R-:W-:Y:S06]  /*08a0*/  BRA `(.L_x_11) ;  /* 0x0000000000047947 */ /* 0x000fec0003800000 */
.L_x_9:
[----:B------:R-:W-:-:S07]  /*08b0*/  IMAD R0, R7, 0x800000, R0 ;  /* 0x0080000007007824 */ /* 0x000fce00078e0200 */
.L_x_11:
[----:B------:R-:W-:Y:S05]  /*08c0*/  BSYNC.RECONVERGENT B2 ;  /* 0x0000000000027941 */ /* 0x000fea0003800200 */
.L_x_8:
[----:B------:R-:W-:Y:S05]  /*08d0*/  BRA `(.L_x_12) ;  /* 0x0000000000207947 */ /* 0x000fea0003800000 */
.L_x_7:
[----:B------:R-:W-:-:S04]  /*08e0*/  LOP3.LUT R0, R11, 0x80000000, R10, 0x48, !PT ;  /* 0x800000000b007812 */ /* 0x000fc800078e480a */
[----:B------:R-:W-:Y:S01]  /*08f0*/  LOP3.LUT R0, R0, 0x7f800000, RZ, 0xfc, !PT ;  /* 0x7f80000000007812 */ /* 0x000fe200078efcff */
[----:B------:R-:W-:Y:S06]  /*0900*/  BRA `(.L_x_12) ;  /* 0x0000000000147947 */ /* 0x000fec0003800000 */
.L_x_6:
[----:B------:R-:W-:Y:S01]  /*0910*/  LOP3.LUT R0, R11, 0x80000000, R10, 0x48, !PT ;  /* 0x800000000b007812 */ /* 0x000fe200078e480a */
[----:B------:R-:W-:Y:S06]  /*0920*/  BRA `(.L_x_12) ;  /* 0x00000000000c7947 */ /* 0x000fec0003800000 */
.L_x_5:
[----:B------:R-:W0:Y:S01]  /*0930*/  MUFU.RSQ R0, -QNAN ;  /* 0xffc0000000007908 */ /* 0x000e220000001400 */
[----:B------:R-:W-:Y:S05]  /*0940*/  BRA `(.L_x_12) ;  /* 0x0000000000047947 */ /* 0x000fea0003800000 */
.L_x_4:
[----:B------:R-:W-:-:S07]  /*0950*/  FADD.FTZ R0, R0, R3 ;  /* 0x0000000300007221 */ /* 0x000fce0000010000 */
.L_x_12:
[----:B------:R-:W-:Y:S05]  /*0960*/  BSYNC.RECONVERGENT B1 ;  /* 0x0000000000017941 */ /* 0x000fea0003800200 */
.L_x_2:
[----:B------:R-:W-:-:S04]  /*0970*/  IMAD.MOV.U32 R9, RZ, RZ, 0x0 ;  /* 0x00000000ff097424 */ /* 0x000fc800078e00ff */
[----:B0-----:R-:W-:Y:S05]  /*0980*/  RET.REL.NODEC R8 `(_Z39tt_perspective_positionField_gpu_kernelP6float4) ;  /* 0xfffffff4089c7950 */ /* 0x001fea0003c3ffff */
.L_x_13:
[----:B------:R-:W-:-:S00]  /*0990*/  BRA `(.L_x_13) ;  /* 0xfffffffc00fc7947 */ /* 0x000fc0000383ffff */
[----:B------:R-:W-:-:S00]  /*09a0*/  NOP ;  /* 0x0000000000007918 */ /* 0x000fc00000000000 */
        /* <DEDUP_REMOVED lines=13> */
.L_x_14:


//--------------------- .nv.shared.reserved.0     --------------------------
	.section	.nv.shared.reserved.0,"aw",@nobits
	.weak		__nv_reservedSMEM_offset_0_alias
	.size		__nv_reservedSMEM_offset_0_alias, 0, 64
	.other		__nv_reservedSMEM_offset_0_alias,@"STO_CUDA_RESERVED_SHARED STV_DEFAULT"
__nv_reservedSMEM_offset_0_alias:
	.zero		0
	.zero		64


//--------------------- .nv.constant0._Z39tt_perspective_positionField_gpu_kernelP6float4 --------------------------
	.section	.nv.constant0._Z39tt_perspective_positionField_gpu_kernelP6float4,"a",@progbits
	.sectionflags	@""
	.align	4
.nv.constant0._Z39tt_perspective_positionField_gpu_kernelP6float4:
	.zero		904


//--------------------- SYMBOLS --------------------------

	.type		.nv.reservedSmem.offset0,@object
	.size		.nv.reservedSmem.offset0,0x4
